//
// Generated by NVIDIA NVVM Compiler
//
// Compiler Build ID: CL-36424714
// Cuda compilation tools, release 13.0, V13.0.88
// Based on NVVM 20.0.0
//

.version 9.0
.target sm_100
.address_size 64

	// .globl	_Z12mandelKernelffffmPii

.visible .entry _Z12mandelKernelffffmPii(
	.param .f32 _Z12mandelKernelffffmPii_param_0,
	.param .f32 _Z12mandelKernelffffmPii_param_1,
	.param .f32 _Z12mandelKernelffffmPii_param_2,
	.param .f32 _Z12mandelKernelffffmPii_param_3,
	.param .u64 _Z12mandelKernelffffmPii_param_4,
	.param .u64 .ptr .align 1 _Z12mandelKernelffffmPii_param_5,
	.param .u32 _Z12mandelKernelffffmPii_param_6
)
{
	.reg .pred 	%p<4>;
	.reg .b32 	%r<17>;
	.reg .b32 	%f<20>;
	.reg .b64 	%rd<8>;

	ld.param.f32 	%f9, [_Z12mandelKernelffffmPii_param_0];
	ld.param.f32 	%f10, [_Z12mandelKernelffffmPii_param_1];
	ld.param.f32 	%f11, [_Z12mandelKernelffffmPii_param_2];
	ld.param.f32 	%f12, [_Z12mandelKernelffffmPii_param_3];
	ld.param.u64 	%rd1, [_Z12mandelKernelffffmPii_param_4];
	ld.param.u64 	%rd2, [_Z12mandelKernelffffmPii_param_5];
	ld.param.u32 	%r6, [_Z12mandelKernelffffmPii_param_6];
	mov.u32 	%r8, %ctaid.x;
	mov.u32 	%r9, %ntid.x;
	mov.u32 	%r10, %tid.x;
	mad.lo.s32 	%r1, %r8, %r9, %r10;
	mov.u32 	%r11, %ctaid.y;
	mov.u32 	%r12, %ntid.y;
	mov.u32 	%r13, %tid.y;
	mad.lo.s32 	%r2, %r11, %r12, %r13;
	cvt.rn.f32.s32 	%f13, %r1;
	fma.rn.f32 	%f1, %f11, %f13, %f9;
	cvt.rn.f32.u32 	%f14, %r2;
	fma.rn.f32 	%f2, %f12, %f14, %f10;
	setp.lt.s32 	%p1, %r6, 1;
	mov.b32 	%r16, 0;
	@%p1 bra 	$L__BB0_4;
	mov.b32 	%r15, 0;
	mov.f32 	%f18, %f2;
	mov.f32 	%f19, %f1;
$L__BB0_2:
	mul.f32 	%f5, %f19, %f19;
	mul.f32 	%f6, %f18, %f18;
	add.f32 	%f15, %f5, %f6;
	setp.gt.f32 	%p2, %f15, 0f40800000;
	mov.u32 	%r16, %r15;
	@%p2 bra 	$L__BB0_4;
	sub.f32 	%f16, %f5, %f6;
	add.f32 	%f17, %f19, %f19;
	add.f32 	%f19, %f1, %f16;
	fma.rn.f32 	%f18, %f17, %f18, %f2;
	add.s32 	%r15, %r15, 1;
	setp.ne.s32 	%p3, %r15, %r6;
	mov.u32 	%r16, %r6;
	@%p3 bra 	$L__BB0_2;
$L__BB0_4:
	cvta.to.global.u64 	%rd3, %rd2;
	cvt.u64.u32 	%rd4, %r2;
	mad.lo.s64 	%rd5, %rd1, %rd4, %rd3;
	mul.wide.s32 	%rd6, %r1, 4;
	add.s64 	%rd7, %rd5, %rd6;
	st.global.u32 	[%rd7], %r16;
	ret;

}


// ===== COMPILED SASS (sm_100) =====

	.target	sm_100

	.elftype	@"ET_EXEC"


//--------------------- .note.nv.tkinfo           --------------------------
	.section	.note.nv.tkinfo,"",@"SHT_NOTE"
	.sectionflags	@"SHF_NOTE_NV_TKINFO"
	.tkinfo
        /*0018*/ 	.word	0x00000002
        /*0030*/ 	.string	""
        /*0030*/ 	.string	"ptxas"
        /*0030*/ 	.string	"Cuda compilation tools, release 13.0, V13.0.88"
        /*0030*/ 	.string	"Build cuda_13.0.r13.0/compiler.36424714_0"
        /*0030*/ 	.string	"-arch sm_100 -m 64 "



//--------------------- .note.nv.cuinfo           --------------------------
	.section	.note.nv.cuinfo,"",@"SHT_NOTE"
	.sectionflags	@"SHF_NOTE_NV_CUINFO"
        /*0018*/ 	.short	0x0002
        /*001a*/ 	.short	0x0064
        /*001c*/ 	.short	0x0082
	.zero		2


//--------------------- .nv.info                  --------------------------
	.section	.nv.info,"",@"SHT_CUDA_INFO"
	.align	4


	//----- nvinfo : EIATTR_REGCOUNT
	.align		4
        /*0000*/ 	.byte	0x04, 0x2f
        /*0002*/ 	.short	(.L_1 - .L_0)
	.align		4
.L_0:
        /*0004*/ 	.word	index@(_Z12mandelKernelffffmPii)
        /*0008*/ 	.word	0x00000012


	//----- nvinfo : EIATTR_FRAME_SIZE
	.align		4
.L_1:
        /*000c*/ 	.byte	0x04, 0x11
        /*000e*/ 	.short	(.L_3 - .L_2)
	.align		4
.L_2:
        /*0010*/ 	.word	index@(_Z12mandelKernelffffmPii)
        /*0014*/ 	.word	0x00000000


	//----- nvinfo : EIATTR_MIN_STACK_SIZE
	.align		4
.L_3:
        /*0018*/ 	.byte	0x04, 0x12
        /*001a*/ 	.short	(.L_5 - .L_4)
	.align		4
.L_4:
        /*001c*/ 	.word	index@(_Z12mandelKernelffffmPii)
        /*0020*/ 	.word	0x00000000
.L_5:


//--------------------- .nv.compat                --------------------------
	.section	.nv.compat,"",@"SHT_CUDA_COMPAT_INFO"
	.align	4
        /*0000*/ 	.byte	0x02, 0x09, 0x00, 0x00, 0x02, 0x02, 0x01, 0x00, 0x02, 0x05, 0x05, 0x00, 0x03, 0x07, 0x01, 0x01
        /*0010*/ 	.byte	0x02, 0x03, 0x00, 0x00, 0x02, 0x06, 0x01, 0x00, 0x04, 0x0b, 0x08, 0x00, 0x01, 0x00, 0x00, 0x00
        /*0020*/ 	.byte	0x00, 0x00, 0x00, 0x00


//--------------------- .nv.info._Z12mandelKernelffffmPii --------------------------
	.section	.nv.info._Z12mandelKernelffffmPii,"",@"SHT_CUDA_INFO"
	.sectionflags	@""
	.align	4


	//----- nvinfo : EIATTR_CUDA_API_VERSION
	.align		4
        /*0000*/ 	.byte	0x04, 0x37
        /*0002*/ 	.short	(.L_7 - .L_6)
.L_6:
        /*0004*/ 	.word	0x00000082


	//----- nvinfo : EIATTR_KPARAM_INFO
	.align		4
.L_7:
        /*0008*/ 	.byte	0x04, 0x17
        /*000a*/ 	.short	(.L_9 - .L_8)
.L_8:
        /*000c*/ 	.word	0x00000000
        /*0010*/ 	.short	0x0006
        /*0012*/ 	.short	0x0020
        /*0014*/ 	.byte	0x00, 0xf0, 0x11, 0x00


	//----- nvinfo : EIATTR_KPARAM_INFO
	.align		4
.L_9:
        /*0018*/ 	.byte	0x04, 0x17
        /*001a*/ 	.short	(.L_11 - .L_10)
.L_10:
        /*001c*/ 	.word	0x00000000
        /*0020*/ 	.short	0x0005
        /*0022*/ 	.short	0x0018
        /*0024*/ 	.byte	0x00, 0xf5, 0x21, 0x00


	//----- nvinfo : EIATTR_KPARAM_INFO
	.align		4
.L_11:
        /*0028*/ 	.byte	0x04, 0x17
        /*002a*/ 	.short	(.L_13 - .L_12)
.L_12:
        /*002c*/ 	.word	0x00000000
        /*0030*/ 	.short	0x0004
        /*0032*/ 	.short	0x0010
        /*0034*/ 	.byte	0x00, 0xf0, 0x21, 0x00


	//----- nvinfo : EIATTR_KPARAM_INFO
	.align		4
.L_13:
        /*0038*/ 	.byte	0x04, 0x17
        /*003a*/ 	.short	(.L_15 - .L_14)
.L_14:
        /*003c*/ 	.word	0x00000000
        /*0040*/ 	.short	0x0003
        /*0042*/ 	.short	0x000c
        /*0044*/ 	.byte	0x00, 0xf0, 0x11, 0x00


	//----- nvinfo : EIATTR_KPARAM_INFO
	.align		4
.L_15:
        /*0048*/ 	.byte	0x04, 0x17
        /*004a*/ 	.short	(.L_17 - .L_16)
.L_16:
        /*004c*/ 	.word	0x00000000
        /*0050*/ 	.short	0x0002
        /*0052*/ 	.short	0x0008
        /*0054*/ 	.byte	0x00, 0xf0, 0x11, 0x00


	//----- nvinfo : EIATTR_KPARAM_INFO
	.align		4
.L_17:
        /*0058*/ 	.byte	0x04, 0x17
        /*005a*/ 	.short	(.L_19 - .L_18)
.L_18:
        /*005c*/ 	.word	0x00000000
        /*0060*/ 	.short	0x0001
        /*0062*/ 	.short	0x0004
        /*0064*/ 	.byte	0x00, 0xf0, 0x11, 0x00


	//----- nvinfo : EIATTR_KPARAM_INFO
	.align		4
.L_19:
        /*0068*/ 	.byte	0x04, 0x17
        /*006a*/ 	.short	(.L_21 - .L_20)
.L_20:
        /*006c*/ 	.word	0x00000000
        /*0070*/ 	.short	0x0000
        /*0072*/ 	.short	0x0000
        /*0074*/ 	.byte	0x00, 0xf0, 0x11, 0x00


	//----- nvinfo : EIATTR_SPARSE_MMA_MASK
	.align		4
.L_21:
        /*0078*/ 	.byte	0x03, 0x50
        /*007a*/ 	.short	0x0000


	//----- nvinfo : EIATTR_MAXREG_COUNT
	.align		4
        /*007c*/ 	.byte	0x03, 0x1b
        /*007e*/ 	.short	0x00ff


	//----- nvinfo : EIATTR_MERCURY_ISA_VERSION
	.align		4
        /*0080*/ 	.byte	0x03, 0x5f
        /*0082*/ 	.short	0x0101


	//----- nvinfo : EIATTR_VRC_CTA_INIT_COUNT
	.align		4
        /*0084*/ 	.byte	0x02, 0x4a
	.zero		1
	.zero		1


	//----- nvinfo : EIATTR_EXIT_INSTR_OFFSETS
	.align		4
        /*0088*/ 	.byte	0x04, 0x1c
        /*008a*/ 	.short	(.L_23 - .L_22)


	//   ....[0]....
.L_22:
        /*008c*/ 	.word	0x000002e0


	//----- nvinfo : EIATTR_CRS_STACK_SIZE
	.align		4
.L_23:
        /*0090*/ 	.byte	0x04, 0x1e
        /*0092*/ 	.short	(.L_25 - .L_24)
.L_24:
        /*0094*/ 	.word	0x00000000


	//----- nvinfo : EIATTR_CBANK_PARAM_SIZE
	.align		4
.L_25:
        /*0098*/ 	.byte	0x03, 0x19
        /*009a*/ 	.short	0x0024


	//----- nvinfo : EIATTR_PARAM_CBANK
	.align		4
        /*009c*/ 	.byte	0x04, 0x0a
        /*009e*/ 	.short	(.L_27 - .L_26)
	.align		4
.L_26:
        /*00a0*/ 	.word	index@(.nv.constant0._Z12mandelKernelffffmPii)
        /*00a4*/ 	.short	0x0380
        /*00a6*/ 	.short	0x0024


	//----- nvinfo : EIATTR_SW_WAR
	.align		4
.L_27:
        /*00a8*/ 	.byte	0x04, 0x36
        /*00aa*/ 	.short	(.L_29 - .L_28)
.L_28:
        /*00ac*/ 	.word	0x00000008
.L_29:


//--------------------- .nv.callgraph             --------------------------
	.section	.nv.callgraph,"",@"SHT_CUDA_CALLGRAPH"
	.align	4
	.sectionentsize	8
	.align		4
        /*0000*/ 	.word	0x00000000
	.align		4
        /*0004*/ 	.word	0xffffffff
	.align		4
        /*0008*/ 	.word	0x00000000
	.align		4
        /*000c*/ 	.word	0xfffffffe
	.align		4
        /*0010*/ 	.word	0x00000000
	.align		4
        /*0014*/ 	.word	0xfffffffd
	.align		4
        /*0018*/ 	.word	0x00000000
	.align		4
        /*001c*/ 	.word	0xfffffffc


//--------------------- .text._Z12mandelKernelffffmPii --------------------------
	.section	.text._Z12mandelKernelffffmPii,"ax",@progbits
	.align	128
        .global         _Z12mandelKernelffffmPii
        .type           _Z12mandelKernelffffmPii,@function
        .size           _Z12mandelKernelffffmPii,(.L_x_4 - _Z12mandelKernelffffmPii)
        .other          _Z12mandelKernelffffmPii,@"STO_CUDA_ENTRY STV_DEFAULT"
_Z12mandelKernelffffmPii:
.text._Z12mandelKernelffffmPii:
[----:B------:R-:W-:Y:S01]  /*0000*/  LDC R1, c[0x0][0x37c] ;  /* 0x0000df00ff017b82 */ /* 0x000fe20000000800 */
[----:B------:R-:W0:Y:S07]  /*0010*/  S2R R2, SR_TID.Y ;  /* 0x0000000000027919 */ /* 0x000e2e0000002200 */
[----:B------:R-:W1:Y:S01]  /*0020*/  LDC R5, c[0x0][0x360] ;  /* 0x0000d800ff057b82 */ /* 0x000e620000000800 */
[----:B------:R-:W2:Y:S01]  /*0030*/  LDCU UR6, c[0x0][0x3a0] ;  /* 0x00007400ff0677ac */ /* 0x000ea20008000800 */
[----:B------:R-:W1:Y:S06]  /*0040*/  S2R R0, SR_TID.X ;  /* 0x0000000000007919 */ /* 0x000e6c0000002100 */
[----:B------:R-:W0:Y:S08]  /*0050*/  S2UR UR5, SR_CTAID.Y ;  /* 0x00000000000579c3 */ /* 0x000e300000002600 */
[----:B------:R-:W0:Y:S01]  /*0060*/  LDC R7, c[0x0][0x364] ;  /* 0x0000d900ff077b82 */ /* 0x000e220000000800 */
[----:B--2---:R-:W-:-:S07]  /*0070*/  UISETP.GE.AND UP0, UPT, UR6, 0x1, UPT ;  /* 0x000000010600788c */ /* 0x004fce000bf06270 */
[----:B------:R-:W1:Y:S08]  /*0080*/  S2UR UR4, SR_CTAID.X ;  /* 0x00000000000479c3 */ /* 0x000e700000002500 */
[----:B------:R-:W2:Y:S08]  /*0090*/  LDC.64 R10, c[0x0][0x380] ;  /* 0x0000e000ff0a7b82 */ /* 0x000eb00000000a00 */
[----:B------:R-:W2:Y:S01]  /*00a0*/  LDC.64 R8, c[0x0][0x388] ;  /* 0x0000e200ff087b82 */ /* 0x000ea20000000a00 */
[----:B0-----:R-:W-:-:S02]  /*00b0*/  IMAD R7, R7, UR5, R2 ;  /* 0x0000000507077c24 */ /* 0x001fc4000f8e0202 */
[----:B-1----:R-:W-:-:S03]  /*00c0*/  IMAD R5, R5, UR4, R0 ;  /* 0x0000000405057c24 */ /* 0x002fc6000f8e0200 */
[----:B------:R-:W-:Y:S01]  /*00d0*/  I2FP.F32.U32 R0, R7 ;  /* 0x0000000700007245 */ /* 0x000fe20000201000 */
[----:B------:R-:W0:Y:S01]  /*00e0*/  LDCU.64 UR4, c[0x0][0x358] ;  /* 0x00006b00ff0477ac */ /* 0x000e220008000a00 */
[----:B------:R-:W-:-:S03]  /*00f0*/  I2FP.F32.S32 R3, R5 ;  /* 0x0000000500037245 */ /* 0x000fc60000201400 */
[----:B--2---:R-:W-:Y:S01]  /*0100*/  FFMA R0, R0, R9, R11 ;  /* 0x0000000900007223 */ /* 0x004fe2000000000b */
[----:B------:R-:W-:Y:S02]  /*0110*/  HFMA2 R9, -RZ, RZ, 0, 0 ;  /* 0x00000000ff097431 */ /* 0x000fe400000001ff */
[----:B------:R-:W-:Y:S01]  /*0120*/  FFMA R3, R3, R8, R10 ;  /* 0x0000000803037223 */ /* 0x000fe2000000000a */
[----:B0-----:R-:W-:Y:S06]  /*0130*/  BRA.U !UP0, `(.L_x_0) ;  /* 0x0000000108507547 */ /* 0x001fec000b800000 */
[----:B------:R-:W-:Y:S01]  /*0140*/  BSSY.RECONVERGENT B0, `(.L_x_0) ;  /* 0x0000013000007945 */ /* 0x000fe20003800200 */
[----:B------:R-:W-:Y:S01]  /*0150*/  MOV R9, RZ ;  /* 0x000000ff00097202 */ /* 0x000fe20000000f00 */
[----:B------:R-:W0:Y:S01]  /*0160*/  LDCU UR8, c[0x0][0x3a0] ;  /* 0x00007400ff0877ac */ /* 0x000e220008000800 */
[----:B------:R-:W-:Y:S02]  /*0170*/  MOV R11, R0 ;  /* 0x00000000000b7202 */ /* 0x000fe40000000f00 */
[----:B------:R-:W-:Y:S01]  /*0180*/  MOV R2, R3 ;  /* 0x0000000300027202 */ /* 0x000fe20000000f00 */
[----:B------:R-:W1:Y:S06]  /*0190*/  LDCU UR9, c[0x0][0x3a0] ;  /* 0x00007400ff0977ac */ /* 0x000e6c0008000800 */
.L_x_2:
[----:B------:R-:W-:Y:S01]  /*01a0*/  FMUL R4, R2, R2 ;  /* 0x0000000202047220 */ /* 0x000fe20000400000 */
[----:B------:R-:W-:-:S04]  /*01b0*/  FMUL R15, R11, R11 ;  /* 0x0000000b0b0f7220 */ /* 0x000fc80000400000 */
[----:B------:R-:W-:-:S05]  /*01c0*/  FADD R6, R4, R15 ;  /* 0x0000000f04067221 */ /* 0x000fca0000000000 */
[----:B------:R-:W-:-:S13]  /*01d0*/  FSETP.GT.AND P0, PT, R6, 4, PT ;  /* 0x408000000600780b */ /* 0x000fda0003f04000 */
[----:B------:R-:W-:Y:S05]  /*01e0*/  @P0 BRA `(.L_x_1) ;  /* 0x0000000000200947 */ /* 0x000fea0003800000 */
[----:B------:R-:W-:Y:S01]  /*01f0*/  IADD3 R9, PT, PT, R9, 0x1, RZ ;  /* 0x0000000109097810 */ /* 0x000fe20007ffe0ff */
[----:B------:R-:W-:Y:S01]  /*0200*/  FADD R13, R2, R2 ;  /* 0x00000002020d7221 */ /* 0x000fe20000000000 */
[----:B------:R-:W-:Y:S02]  /*0210*/  FADD R2, R4, -R15 ;  /* 0x8000000f04027221 */ /* 0x000fe40000000000 */
[----:B-1----:R-:W-:Y:S01]  /*0220*/  ISETP.NE.AND P0, PT, R9, UR9, PT ;  /* 0x0000000909007c0c */ /* 0x002fe2000bf05270 */
[----:B------:R-:W-:Y:S01]  /*0230*/  FFMA R11, R13, R11, R0 ;  /* 0x0000000b0d0b7223 */ /* 0x000fe20000000000 */
[----:B------:R-:W-:-:S11]  /*0240*/  FADD R2, R3, R2 ;  /* 0x0000000203027221 */ /* 0x000fd60000000000 */
[----:B------:R-:W-:Y:S05]  /*0250*/  @P0 BRA `(.L_x_2) ;  /* 0xfffffffc00d00947 */ /* 0x000fea000383ffff */
[----:B0-----:R-:W-:-:S07]  /*0260*/  MOV R9, UR8 ;  /* 0x0000000800097c02 */ /* 0x001fce0008000f00 */
.L_x_1:
[----:B01----:R-:W-:Y:S05]  /*0270*/  BSYNC.RECONVERGENT B0 ;  /* 0x0000000000007941 */ /* 0x003fea0003800200 */
.L_x_0:
[----:B------:R-:W0:Y:S01]  /*0280*/  LDC.64 R2, c[0x0][0x398] ;  /* 0x0000e600ff027b82 */ /* 0x000e220000000a00 */
[----:B------:R-:W0:Y:S02]  /*0290*/  LDCU.64 UR6, c[0x0][0x390] ;  /* 0x00007200ff0677ac */ /* 0x000e240008000a00 */
[----:B0-----:R-:W-:-:S04]  /*02a0*/  IMAD.WIDE.U32 R2, R7, UR6, R2 ;  /* 0x0000000607027c25 */ /* 0x001fc8000f8e0002 */
[----:B------:R-:W-:Y:S02]  /*02b0*/  IMAD R3, R7, UR7, R3 ;  /* 0x0000000707037c24 */ /* 0x000fe4000f8e0203 */
[----:B------:R-:W-:-:S05]  /*02c0*/  IMAD.WIDE R2, R5, 0x4, R2 ;  /* 0x0000000405027825 */ /* 0x000fca00078e0202 */
[----:B------:R-:W-:Y:S01]  /*02d0*/  STG.E desc[UR4][R2.64], R9 ;  /* 0x0000000902007986 */ /* 0x000fe2000c101904 */
[----:B------:R-:W-:Y:S05]  /*02e0*/  EXIT ;  /* 0x000000000000794d */ /* 0x000fea0003800000 */
.L_x_3:
[----:B------:R-:W-:-:S00]  /*02f0*/  BRA `(.L_x_3) ;  /* 0xfffffffc00fc7947 */ /* 0x000fc0000383ffff */
[----:B------:R-:W-:-:S00]  /*0300*/  NOP ;  /* 0x0000000000007918 */ /* 0x000fc00000000000 */
[----:B------:R-:W-:-:S00]  /*0310*/  NOP ;  /* 0x0000000000007918 */ /* 0x000fc00000000000 */
[----:B------:R-:W-:-:S00]  /*0320*/  NOP ;  /* 0x0000000000007918 */ /* 0x000fc00000000000 */
[----:B------:R-:W-:-:S00]  /*0330*/  NOP ;  /* 0x0000000000007918 */ /* 0x000fc00000000000 */
[----:B------:R-:W-:-:S00]  /*0340*/  NOP ;  /* 0x0000000000007918 */ /* 0x000fc00000000000 */
[----:B------:R-:W-:-:S00]  /*0350*/  NOP ;  /* 0x0000000000007918 */ /* 0x000fc00000000000 */
[----:B------:R-:W-:-:S00]  /*0360*/  NOP ;  /* 0x0000000000007918 */ /* 0x000fc00000000000 */
[----:B------:R-:W-:-:S00]  /*0370*/  NOP ;  /* 0x0000000000007918 */ /* 0x000fc00000000000 */
.L_x_4:


//--------------------- .nv.shared.reserved.0     --------------------------
	.section	.nv.shared.reserved.0,"aw",@nobits
	.weak		__nv_reservedSMEM_offset_0_alias
	.size		__nv_reservedSMEM_offset_0_alias, 0, 64
	.other		__nv_reservedSMEM_offset_0_alias,@"STO_CUDA_RESERVED_SHARED STV_DEFAULT"
__nv_reservedSMEM_offset_0_alias:
	.zero		0
	.zero		64


//--------------------- .nv.constant0._Z12mandelKernelffffmPii --------------------------
	.section	.nv.constant0._Z12mandelKernelffffmPii,"a",@progbits
	.sectionflags	@""
	.align	4
.nv.constant0._Z12mandelKernelffffmPii:
	.zero		932


//--------------------- SYMBOLS --------------------------

	.type		.nv.reservedSmem.offset0,@object
	.size		.nv.reservedSmem.offset0,0x4
